//
// Generated by NVIDIA NVVM Compiler
//
// Compiler Build ID: CL-36424714
// Cuda compilation tools, release 13.0, V13.0.88
// Based on NVVM 20.0.0
//

.version 9.0
.target sm_100
.address_size 64

	// .globl	_Z7productPPdS0_ii

.visible .entry _Z7productPPdS0_ii(
	.param .u64 .ptr .align 1 _Z7productPPdS0_ii_param_0,
	.param .u64 .ptr .align 1 _Z7productPPdS0_ii_param_1,
	.param .u32 _Z7productPPdS0_ii_param_2,
	.param .u32 _Z7productPPdS0_ii_param_3
)
{
	.reg .pred 	%p<11>;
	.reg .b32 	%r<31>;
	.reg .b64 	%rd<116>;
	.reg .b64 	%fd<47>;

	ld.param.u64 	%rd6, [_Z7productPPdS0_ii_param_0];
	ld.param.u64 	%rd7, [_Z7productPPdS0_ii_param_1];
	ld.param.u32 	%r16, [_Z7productPPdS0_ii_param_2];
	ld.param.u32 	%r17, [_Z7productPPdS0_ii_param_3];
	cvta.to.global.u64 	%rd1, %rd7;
	cvta.to.global.u64 	%rd2, %rd6;
	mov.u32 	%r18, %ntid.x;
	mov.u32 	%r19, %ctaid.x;
	mov.u32 	%r20, %tid.x;
	mad.lo.s32 	%r1, %r18, %r19, %r20;
	setp.ge.s32 	%p1, %r1, %r17;
	@%p1 bra 	$L__BB0_14;
	ld.global.u64 	%rd8, [%rd2];
	cvta.to.global.u64 	%rd9, %rd8;
	mul.wide.s32 	%rd10, %r1, 8;
	add.s64 	%rd11, %rd9, %rd10;
	ld.global.f64 	%fd1, [%rd11];
	ld.global.u64 	%rd12, [%rd1];
	cvta.to.global.u64 	%rd13, %rd12;
	add.s64 	%rd14, %rd13, %rd10;
	st.global.f64 	[%rd14], %fd1;
	setp.lt.s32 	%p2, %r16, 2;
	@%p2 bra 	$L__BB0_14;
	add.s32 	%r2, %r16, -1;
	add.s32 	%r22, %r16, -2;
	and.b32  	%r3, %r2, 7;
	setp.lt.u32 	%p3, %r22, 7;
	mov.b32 	%r29, 1;
	@%p3 bra 	$L__BB0_6;
	and.b32  	%r24, %r2, -8;
	neg.s32 	%r27, %r24;
	add.s64 	%rd115, %rd2, 32;
	mov.b32 	%r26, 0;
$L__BB0_4:
	.pragma "nounroll";
	ld.global.u64 	%rd15, [%rd115+-24];
	cvta.to.global.u64 	%rd16, %rd15;
	add.s64 	%rd18, %rd16, %rd10;
	ld.global.f64 	%fd2, [%rd18];
	ld.global.u64 	%rd19, [%rd1];
	cvta.to.global.u64 	%rd20, %rd19;
	add.s64 	%rd21, %rd20, %rd10;
	ld.global.f64 	%fd3, [%rd21];
	mul.f64 	%fd4, %fd2, %fd3;
	st.global.f64 	[%rd21], %fd4;
	ld.global.u64 	%rd22, [%rd115+-16];
	cvta.to.global.u64 	%rd23, %rd22;
	add.s64 	%rd24, %rd23, %rd10;
	ld.global.f64 	%fd5, [%rd24];
	ld.global.u64 	%rd25, [%rd1];
	cvta.to.global.u64 	%rd26, %rd25;
	add.s64 	%rd27, %rd26, %rd10;
	ld.global.f64 	%fd6, [%rd27];
	mul.f64 	%fd7, %fd5, %fd6;
	st.global.f64 	[%rd27], %fd7;
	ld.global.u64 	%rd28, [%rd115+-8];
	cvta.to.global.u64 	%rd29, %rd28;
	add.s64 	%rd30, %rd29, %rd10;
	ld.global.f64 	%fd8, [%rd30];
	ld.global.u64 	%rd31, [%rd1];
	cvta.to.global.u64 	%rd32, %rd31;
	add.s64 	%rd33, %rd32, %rd10;
	ld.global.f64 	%fd9, [%rd33];
	mul.f64 	%fd10, %fd8, %fd9;
	st.global.f64 	[%rd33], %fd10;
	ld.global.u64 	%rd34, [%rd115];
	cvta.to.global.u64 	%rd35, %rd34;
	add.s64 	%rd36, %rd35, %rd10;
	ld.global.f64 	%fd11, [%rd36];
	ld.global.u64 	%rd37, [%rd1];
	cvta.to.global.u64 	%rd38, %rd37;
	add.s64 	%rd39, %rd38, %rd10;
	ld.global.f64 	%fd12, [%rd39];
	mul.f64 	%fd13, %fd11, %fd12;
	st.global.f64 	[%rd39], %fd13;
	ld.global.u64 	%rd40, [%rd115+8];
	cvta.to.global.u64 	%rd41, %rd40;
	add.s64 	%rd42, %rd41, %rd10;
	ld.global.f64 	%fd14, [%rd42];
	ld.global.u64 	%rd43, [%rd1];
	cvta.to.global.u64 	%rd44, %rd43;
	add.s64 	%rd45, %rd44, %rd10;
	ld.global.f64 	%fd15, [%rd45];
	mul.f64 	%fd16, %fd14, %fd15;
	st.global.f64 	[%rd45], %fd16;
	ld.global.u64 	%rd46, [%rd115+16];
	cvta.to.global.u64 	%rd47, %rd46;
	add.s64 	%rd48, %rd47, %rd10;
	ld.global.f64 	%fd17, [%rd48];
	ld.global.u64 	%rd49, [%rd1];
	cvta.to.global.u64 	%rd50, %rd49;
	add.s64 	%rd51, %rd50, %rd10;
	ld.global.f64 	%fd18, [%rd51];
	mul.f64 	%fd19, %fd17, %fd18;
	st.global.f64 	[%rd51], %fd19;
	ld.global.u64 	%rd52, [%rd115+24];
	cvta.to.global.u64 	%rd53, %rd52;
	add.s64 	%rd54, %rd53, %rd10;
	ld.global.f64 	%fd20, [%rd54];
	ld.global.u64 	%rd55, [%rd1];
	cvta.to.global.u64 	%rd56, %rd55;
	add.s64 	%rd57, %rd56, %rd10;
	ld.global.f64 	%fd21, [%rd57];
	mul.f64 	%fd22, %fd20, %fd21;
	st.global.f64 	[%rd57], %fd22;
	ld.global.u64 	%rd58, [%rd115+32];
	cvta.to.global.u64 	%rd59, %rd58;
	add.s64 	%rd60, %rd59, %rd10;
	ld.global.f64 	%fd23, [%rd60];
	ld.global.u64 	%rd61, [%rd1];
	cvta.to.global.u64 	%rd62, %rd61;
	add.s64 	%rd63, %rd62, %rd10;
	ld.global.f64 	%fd24, [%rd63];
	mul.f64 	%fd25, %fd23, %fd24;
	st.global.f64 	[%rd63], %fd25;
	add.s32 	%r27, %r27, 8;
	add.s32 	%r26, %r26, 8;
	add.s64 	%rd115, %rd115, 64;
	setp.ne.s32 	%p4, %r27, 0;
	@%p4 bra 	$L__BB0_4;
	add.s32 	%r29, %r26, 1;
$L__BB0_6:
	setp.eq.s32 	%p5, %r3, 0;
	@%p5 bra 	$L__BB0_14;
	and.b32  	%r11, %r2, 3;
	setp.lt.u32 	%p6, %r3, 4;
	@%p6 bra 	$L__BB0_9;
	mul.wide.u32 	%rd64, %r29, 8;
	add.s64 	%rd65, %rd2, %rd64;
	ld.global.u64 	%rd66, [%rd65];
	cvta.to.global.u64 	%rd67, %rd66;
	add.s64 	%rd69, %rd67, %rd10;
	ld.global.f64 	%fd26, [%rd69];
	ld.global.u64 	%rd70, [%rd1];
	cvta.to.global.u64 	%rd71, %rd70;
	add.s64 	%rd72, %rd71, %rd10;
	ld.global.f64 	%fd27, [%rd72];
	mul.f64 	%fd28, %fd26, %fd27;
	st.global.f64 	[%rd72], %fd28;
	ld.global.u64 	%rd73, [%rd65+8];
	cvta.to.global.u64 	%rd74, %rd73;
	add.s64 	%rd75, %rd74, %rd10;
	ld.global.f64 	%fd29, [%rd75];
	ld.global.u64 	%rd76, [%rd1];
	cvta.to.global.u64 	%rd77, %rd76;
	add.s64 	%rd78, %rd77, %rd10;
	ld.global.f64 	%fd30, [%rd78];
	mul.f64 	%fd31, %fd29, %fd30;
	st.global.f64 	[%rd78], %fd31;
	ld.global.u64 	%rd79, [%rd65+16];
	cvta.to.global.u64 	%rd80, %rd79;
	add.s64 	%rd81, %rd80, %rd10;
	ld.global.f64 	%fd32, [%rd81];
	ld.global.u64 	%rd82, [%rd1];
	cvta.to.global.u64 	%rd83, %rd82;
	add.s64 	%rd84, %rd83, %rd10;
	ld.global.f64 	%fd33, [%rd84];
	mul.f64 	%fd34, %fd32, %fd33;
	st.global.f64 	[%rd84], %fd34;
	ld.global.u64 	%rd85, [%rd65+24];
	cvta.to.global.u64 	%rd86, %rd85;
	add.s64 	%rd87, %rd86, %rd10;
	ld.global.f64 	%fd35, [%rd87];
	ld.global.u64 	%rd88, [%rd1];
	cvta.to.global.u64 	%rd89, %rd88;
	add.s64 	%rd90, %rd89, %rd10;
	ld.global.f64 	%fd36, [%rd90];
	mul.f64 	%fd37, %fd35, %fd36;
	st.global.f64 	[%rd90], %fd37;
	add.s32 	%r29, %r29, 4;
$L__BB0_9:
	setp.eq.s32 	%p7, %r11, 0;
	@%p7 bra 	$L__BB0_14;
	setp.eq.s32 	%p8, %r11, 1;
	@%p8 bra 	$L__BB0_12;
	mul.wide.u32 	%rd91, %r29, 8;
	add.s64 	%rd92, %rd2, %rd91;
	ld.global.u64 	%rd93, [%rd92];
	cvta.to.global.u64 	%rd94, %rd93;
	add.s64 	%rd96, %rd94, %rd10;
	ld.global.f64 	%fd38, [%rd96];
	ld.global.u64 	%rd97, [%rd1];
	cvta.to.global.u64 	%rd98, %rd97;
	add.s64 	%rd99, %rd98, %rd10;
	ld.global.f64 	%fd39, [%rd99];
	mul.f64 	%fd40, %fd38, %fd39;
	st.global.f64 	[%rd99], %fd40;
	ld.global.u64 	%rd100, [%rd92+8];
	cvta.to.global.u64 	%rd101, %rd100;
	add.s64 	%rd102, %rd101, %rd10;
	ld.global.f64 	%fd41, [%rd102];
	ld.global.u64 	%rd103, [%rd1];
	cvta.to.global.u64 	%rd104, %rd103;
	add.s64 	%rd105, %rd104, %rd10;
	ld.global.f64 	%fd42, [%rd105];
	mul.f64 	%fd43, %fd41, %fd42;
	st.global.f64 	[%rd105], %fd43;
	add.s32 	%r29, %r29, 2;
$L__BB0_12:
	and.b32  	%r25, %r2, 1;
	setp.eq.b32 	%p9, %r25, 1;
	not.pred 	%p10, %p9;
	@%p10 bra 	$L__BB0_14;
	mul.wide.u32 	%rd106, %r29, 8;
	add.s64 	%rd107, %rd2, %rd106;
	ld.global.u64 	%rd108, [%rd107];
	cvta.to.global.u64 	%rd109, %rd108;
	add.s64 	%rd111, %rd109, %rd10;
	ld.global.f64 	%fd44, [%rd111];
	ld.global.u64 	%rd112, [%rd1];
	cvta.to.global.u64 	%rd113, %rd112;
	add.s64 	%rd114, %rd113, %rd10;
	ld.global.f64 	%fd45, [%rd114];
	mul.f64 	%fd46, %fd44, %fd45;
	st.global.f64 	[%rd114], %fd46;
$L__BB0_14:
	ret;

}


// ===== COMPILED SASS (sm_100) =====

	.target	sm_100

	.elftype	@"ET_EXEC"


//--------------------- .note.nv.tkinfo           --------------------------
	.section	.note.nv.tkinfo,"",@"SHT_NOTE"
	.sectionflags	@"SHF_NOTE_NV_TKINFO"
	.tkinfo
        /*0018*/ 	.word	0x00000002
        /*0030*/ 	.string	""
        /*0030*/ 	.string	"ptxas"
        /*0030*/ 	.string	"Cuda compilation tools, release 13.0, V13.0.88"
        /*0030*/ 	.string	"Build cuda_13.0.r13.0/compiler.36424714_0"
        /*0030*/ 	.string	"-arch sm_100 -m 64 "



//--------------------- .note.nv.cuinfo           --------------------------
	.section	.note.nv.cuinfo,"",@"SHT_NOTE"
	.sectionflags	@"SHF_NOTE_NV_CUINFO"
        /*0018*/ 	.short	0x0002
        /*001a*/ 	.short	0x0064
        /*001c*/ 	.short	0x0082
	.zero		2


//--------------------- .nv.info                  --------------------------
	.section	.nv.info,"",@"SHT_CUDA_INFO"
	.align	4


	//----- nvinfo : EIATTR_REGCOUNT
	.align		4
        /*0000*/ 	.byte	0x04, 0x2f
        /*0002*/ 	.short	(.L_1 - .L_0)
	.align		4
.L_0:
        /*0004*/ 	.word	index@(_Z7productPPdS0_ii)
        /*0008*/ 	.word	0x0000001a


	//----- nvinfo : EIATTR_FRAME_SIZE
	.align		4
.L_1:
        /*000c*/ 	.byte	0x04, 0x11
        /*000e*/ 	.short	(.L_3 - .L_2)
	.align		4
.L_2:
        /*0010*/ 	.word	index@(_Z7productPPdS0_ii)
        /*0014*/ 	.word	0x00000000


	//----- nvinfo : EIATTR_MIN_STACK_SIZE
	.align		4
.L_3:
        /*0018*/ 	.byte	0x04, 0x12
        /*001a*/ 	.short	(.L_5 - .L_4)
	.align		4
.L_4:
        /*001c*/ 	.word	index@(_Z7productPPdS0_ii)
        /*0020*/ 	.word	0x00000000
.L_5:


//--------------------- .nv.compat                --------------------------
	.section	.nv.compat,"",@"SHT_CUDA_COMPAT_INFO"
	.align	4
        /*0000*/ 	.byte	0x02, 0x09, 0x00, 0x00, 0x02, 0x02, 0x01, 0x00, 0x02, 0x05, 0x05, 0x00, 0x03, 0x07, 0x01, 0x01
        /*0010*/ 	.byte	0x02, 0x03, 0x00, 0x00, 0x02, 0x06, 0x01, 0x00, 0x04, 0x0b, 0x08, 0x00, 0x01, 0x00, 0x00, 0x00
        /*0020*/ 	.byte	0x00, 0x00, 0x00, 0x00


//--------------------- .nv.info._Z7productPPdS0_ii --------------------------
	.section	.nv.info._Z7productPPdS0_ii,"",@"SHT_CUDA_INFO"
	.sectionflags	@""
	.align	4


	//----- nvinfo : EIATTR_CUDA_API_VERSION
	.align		4
        /*0000*/ 	.byte	0x04, 0x37
        /*0002*/ 	.short	(.L_7 - .L_6)
.L_6:
        /*0004*/ 	.word	0x00000082


	//----- nvinfo : EIATTR_KPARAM_INFO
	.align		4
.L_7:
        /*0008*/ 	.byte	0x04, 0x17
        /*000a*/ 	.short	(.L_9 - .L_8)
.L_8:
        /*000c*/ 	.word	0x00000000
        /*0010*/ 	.short	0x0003
        /*0012*/ 	.short	0x0014
        /*0014*/ 	.byte	0x00, 0xf0, 0x11, 0x00


	//----- nvinfo : EIATTR_KPARAM_INFO
	.align		4
.L_9:
        /*0018*/ 	.byte	0x04, 0x17
        /*001a*/ 	.short	(.L_11 - .L_10)
.L_10:
        /*001c*/ 	.word	0x00000000
        /*0020*/ 	.short	0x0002
        /*0022*/ 	.short	0x0010
        /*0024*/ 	.byte	0x00, 0xf0, 0x11, 0x00


	//----- nvinfo : EIATTR_KPARAM_INFO
	.align		4
.L_11:
        /*0028*/ 	.byte	0x04, 0x17
        /*002a*/ 	.short	(.L_13 - .L_12)
.L_12:
        /*002c*/ 	.word	0x00000000
        /*0030*/ 	.short	0x0001
        /*0032*/ 	.short	0x0008
        /*0034*/ 	.byte	0x00, 0xf5, 0x21, 0x00


	//----- nvinfo : EIATTR_KPARAM_INFO
	.align		4
.L_13:
        /*0038*/ 	.byte	0x04, 0x17
        /*003a*/ 	.short	(.L_15 - .L_14)
.L_14:
        /*003c*/ 	.word	0x00000000
        /*0040*/ 	.short	0x0000
        /*0042*/ 	.short	0x0000
        /*0044*/ 	.byte	0x00, 0xf5, 0x21, 0x00


	//----- nvinfo : EIATTR_SPARSE_MMA_MASK
	.align		4
.L_15:
        /*0048*/ 	.byte	0x03, 0x50
        /*004a*/ 	.short	0x0000


	//----- nvinfo : EIATTR_MAXREG_COUNT
	.align		4
        /*004c*/ 	.byte	0x03, 0x1b
        /*004e*/ 	.short	0x00ff


	//----- nvinfo : EIATTR_MERCURY_ISA_VERSION
	.align		4
        /*0050*/ 	.byte	0x03, 0x5f
        /*0052*/ 	.short	0x0101


	//----- nvinfo : EIATTR_VRC_CTA_INIT_COUNT
	.align		4
        /*0054*/ 	.byte	0x02, 0x4a
	.zero		1
	.zero		1


	//----- nvinfo : EIATTR_EXIT_INSTR_OFFSETS
	.align		4
        /*0058*/ 	.byte	0x04, 0x1c
        /*005a*/ 	.short	(.L_17 - .L_16)


	//   ....[0]....
.L_16:
        /*005c*/ 	.word	0x00000070


	//   ....[1]....
        /*0060*/ 	.word	0x00000130


	//   ....[2]....
        /*0064*/ 	.word	0x000006a0


	//   ....[3]....
        /*0068*/ 	.word	0x00000920


	//   ....[4]....
        /*006c*/ 	.word	0x00000aa0


	//   ....[5]....
        /*0070*/ 	.word	0x00000b50


	//----- nvinfo : EIATTR_CBANK_PARAM_SIZE
	.align		4
.L_17:
        /*0074*/ 	.byte	0x03, 0x19
        /*0076*/ 	.short	0x0018


	//----- nvinfo : EIATTR_PARAM_CBANK
	.align		4
        /*0078*/ 	.byte	0x04, 0x0a
        /*007a*/ 	.short	(.L_19 - .L_18)
	.align		4
.L_18:
        /*007c*/ 	.word	index@(.nv.constant0._Z7productPPdS0_ii)
        /*0080*/ 	.short	0x0380
        /*0082*/ 	.short	0x0018


	//----- nvinfo : EIATTR_SW_WAR
	.align		4
.L_19:
        /*0084*/ 	.byte	0x04, 0x36
        /*0086*/ 	.short	(.L_21 - .L_20)
.L_20:
        /*0088*/ 	.word	0x00000008
.L_21:


//--------------------- .nv.callgraph             --------------------------
	.section	.nv.callgraph,"",@"SHT_CUDA_CALLGRAPH"
	.align	4
	.sectionentsize	8
	.align		4
        /*0000*/ 	.word	0x00000000
	.align		4
        /*0004*/ 	.word	0xffffffff
	.align		4
        /*0008*/ 	.word	0x00000000
	.align		4
        /*000c*/ 	.word	0xfffffffe
	.align		4
        /*0010*/ 	.word	0x00000000
	.align		4
        /*0014*/ 	.word	0xfffffffd
	.align		4
        /*0018*/ 	.word	0x00000000
	.align		4
        /*001c*/ 	.word	0xfffffffc


//--------------------- .text._Z7productPPdS0_ii  --------------------------
	.section	.text._Z7productPPdS0_ii,"ax",@progbits
	.align	128
        .global         _Z7productPPdS0_ii
        .type           _Z7productPPdS0_ii,@function
        .size           _Z7productPPdS0_ii,(.L_x_5 - _Z7productPPdS0_ii)
        .other          _Z7productPPdS0_ii,@"STO_CUDA_ENTRY STV_DEFAULT"
_Z7productPPdS0_ii:
.text._Z7productPPdS0_ii:
[----:B------:R-:W-:Y:S01]  /*0000*/  LDC R1, c[0x0][0x37c] ;  /* 0x0000df00ff017b82 */ /* 0x000fe20000000800 */
[----:B------:R-:W0:Y:S01]  /*0010*/  S2R R0, SR_CTAID.X ;  /* 0x0000000000007919 */ /* 0x000e220000002500 */
[----:B------:R-:W0:Y:S01]  /*0020*/  LDCU UR4, c[0x0][0x360] ;  /* 0x00006c00ff0477ac */ /* 0x000e220008000800 */
[----:B------:R-:W0:Y:S01]  /*0030*/  S2R R3, SR_TID.X ;  /* 0x0000000000037919 */ /* 0x000e220000002100 */
[----:B------:R-:W1:Y:S01]  /*0040*/  LDCU UR5, c[0x0][0x394] ;  /* 0x00007280ff0577ac */ /* 0x000e620008000800 */
[----:B0-----:R-:W-:-:S05]  /*0050*/  IMAD R0, R0, UR4, R3 ;  /* 0x0000000400007c24 */ /* 0x001fca000f8e0203 */
[----:B-1----:R-:W-:-:S13]  /*0060*/  ISETP.GE.AND P0, PT, R0, UR5, PT ;  /* 0x0000000500007c0c */ /* 0x002fda000bf06270 */
[----:B------:R-:W-:Y:S05]  /*0070*/  @P0 EXIT ;  /* 0x000000000000094d */ /* 0x000fea0003800000 */
[----:B------:R-:W0:Y:S01]  /*0080*/  LDC.64 R4, c[0x0][0x380] ;  /* 0x0000e000ff047b82 */ /* 0x000e220000000a00 */
[----:B------:R-:W0:Y:S07]  /*0090*/  LDCU.64 UR6, c[0x0][0x358] ;  /* 0x00006b00ff0677ac */ /* 0x000e2e0008000a00 */
[----:B------:R-:W1:Y:S08]  /*00a0*/  LDC.64 R2, c[0x0][0x388] ;  /* 0x0000e200ff027b82 */ /* 0x000e700000000a00 */
[----:B------:R-:W2:Y:S01]  /*00b0*/  LDC R10, c[0x0][0x390] ;  /* 0x0000e400ff0a7b82 */ /* 0x000ea20000000800 */
[----:B0-----:R-:W3:Y:S04]  /*00c0*/  LDG.E.64 R4, desc[UR6][R4.64] ;  /* 0x0000000604047981 */ /* 0x001ee8000c1e1b00 */
[----:B-1----:R-:W4:Y:S01]  /*00d0*/  LDG.E.64 R8, desc[UR6][R2.64] ;  /* 0x0000000602087981 */ /* 0x002f22000c1e1b00 */
[----:B---3--:R-:W-:-:S06]  /*00e0*/  IMAD.WIDE R6, R0, 0x8, R4 ;  /* 0x0000000800067825 */ /* 0x008fcc00078e0204 */
[----:B------:R-:W3:Y:S01]  /*00f0*/  LDG.E.64 R6, desc[UR6][R6.64] ;  /* 0x0000000606067981 */ /* 0x000ee2000c1e1b00 */
[----:B--2---:R-:W-:Y:S01]  /*0100*/  ISETP.GE.AND P0, PT, R10, 0x2, PT ;  /* 0x000000020a00780c */ /* 0x004fe20003f06270 */
[----:B----4-:R-:W-:-:S05]  /*0110*/  IMAD.WIDE R8, R0, 0x8, R8 ;  /* 0x0000000800087825 */ /* 0x010fca00078e0208 */
[----:B---3--:R0:W-:Y:S07]  /*0120*/  STG.E.64 desc[UR6][R8.64], R6 ;  /* 0x0000000608007986 */ /* 0x0081ee000c101b06 */
[----:B------:R-:W-:Y:S05]  /*0130*/  @!P0 EXIT ;  /* 0x000000000000894d */ /* 0x000fea0003800000 */
[C---:B------:R-:W-:Y:S01]  /*0140*/  IADD3 R4, PT, PT, R10.reuse, -0x2, RZ ;  /* 0xfffffffe0a047810 */ /* 0x040fe20007ffe0ff */
[----:B0-----:R-:W-:Y:S01]  /*0150*/  HFMA2 R7, -RZ, RZ, 0, 5.9604644775390625e-08 ;  /* 0x00000001ff077431 */ /* 0x001fe200000001ff */
[----:B------:R-:W-:Y:S02]  /*0160*/  IADD3 R6, PT, PT, R10, -0x1, RZ ;  /* 0xffffffff0a067810 */ /* 0x000fe40007ffe0ff */
[----:B------:R-:W-:Y:S02]  /*0170*/  ISETP.GE.U32.AND P0, PT, R4, 0x7, PT ;  /* 0x000000070400780c */ /* 0x000fe40003f06070 */
[----:B------:R-:W-:-:S11]  /*0180*/  LOP3.LUT R9, R6, 0x7, RZ, 0xc0, !PT ;  /* 0x0000000706097812 */ /* 0x000fd600078ec0ff */
[----:B------:R-:W-:Y:S05]  /*0190*/  @!P0 BRA `(.L_x_0) ;  /* 0x00000004003c8947 */ /* 0x000fea0003800000 */
[----:B------:R-:W0:Y:S01]  /*01a0*/  LDCU.64 UR4, c[0x0][0x380] ;  /* 0x00007000ff0477ac */ /* 0x000e220008000a00 */
[----:B------:R-:W-:Y:S02]  /*01b0*/  LOP3.LUT R8, R6, 0xfffffff8, RZ, 0xc0, !PT ;  /* 0xfffffff806087812 */ /* 0x000fe400078ec0ff */
[----:B------:R-:W-:Y:S02]  /*01c0*/  MOV R7, RZ ;  /* 0x000000ff00077202 */ /* 0x000fe40000000f00 */
[----:B------:R-:W-:Y:S01]  /*01d0*/  IADD3 R8, PT, PT, -R8, RZ, RZ ;  /* 0x000000ff08087210 */ /* 0x000fe20007ffe1ff */
[----:B0-----:R-:W-:-:S04]  /*01e0*/  UIADD3 UR4, UP0, UPT, UR4, 0x20, URZ ;  /* 0x0000002004047890 */ /* 0x001fc8000ff1e0ff */
[----:B------:R-:W-:Y:S02]  /*01f0*/  UIADD3.X UR5, UPT, UPT, URZ, UR5, URZ, UP0, !UPT ;  /* 0x00000005ff057290 */ /* 0x000fe400087fe4ff */
[----:B------:R-:W-:-:S04]  /*0200*/  MOV R4, UR4 ;  /* 0x0000000400047c02 */ /* 0x000fc80008000f00 */
[----:B------:R-:W-:-:S07]  /*0210*/  MOV R5, UR5 ;  /* 0x0000000500057c02 */ /* 0x000fce0008000f00 */
.L_x_1:
[----:B------:R-:W2:Y:S04]  /*0220*/  LDG.E.64 R10, desc[UR6][R4.64+-0x18] ;  /* 0xffffe806040a7981 */ /* 0x000ea8000c1e1b00 */
[----:B0-----:R-:W3:Y:S01]  /*0230*/  LDG.E.64 R12, desc[UR6][R2.64] ;  /* 0x00000006020c7981 */ /* 0x001ee2000c1e1b00 */
[----:B--2---:R-:W-:-:S04]  /*0240*/  IMAD.WIDE R10, R0, 0x8, R10 ;  /* 0x00000008000a7825 */ /* 0x004fc800078e020a */
[----:B---3--:R-:W-:Y:S02]  /*0250*/  IMAD.WIDE R12, R0, 0x8, R12 ;  /* 0x00000008000c7825 */ /* 0x008fe400078e020c */
[----:B------:R-:W2:Y:S04]  /*0260*/  LDG.E.64 R10, desc[UR6][R10.64] ;  /* 0x000000060a0a7981 */ /* 0x000ea8000c1e1b00 */
[----:B------:R-:W2:Y:S02]  /*0270*/  LDG.E.64 R14, desc[UR6][R12.64] ;  /* 0x000000060c0e7981 */ /* 0x000ea4000c1e1b00 */
[----:B--2---:R-:W-:-:S07]  /*0280*/  DMUL R14, R10, R14 ;  /* 0x0000000e0a0e7228 */ /* 0x004fce0000000000 */
[----:B------:R0:W-:Y:S04]  /*0290*/  STG.E.64 desc[UR6][R12.64], R14 ;  /* 0x0000000e0c007986 */ /* 0x0001e8000c101b06 */
[----:B------:R-:W2:Y:S04]  /*02a0*/  LDG.E.64 R16, desc[UR6][R4.64+-0x10] ;  /* 0xfffff00604107981 */ /* 0x000ea8000c1e1b00 */
[----:B------:R-:W3:Y:S01]  /*02b0*/  LDG.E.64 R18, desc[UR6][R2.64] ;  /* 0x0000000602127981 */ /* 0x000ee2000c1e1b00 */
        /* <DEDUP_REMOVED lines=11> */
[----:B0-----:R-:W2:Y:S02]  /*0370*/  LDG.E.64 R12, desc[UR6][R22.64] ;  /* 0x00000006160c7981 */ /* 0x001ea4000c1e1b00 */
[----:B--2---:R-:W-:-:S07]  /*0380*/  DMUL R12, R10, R12 ;  /* 0x0000000c0a0c7228 */ /* 0x004fce0000000000 */
[----:B------:R0:W-:Y:S04]  /*0390*/  STG.E.64 desc[UR6][R22.64], R12 ;  /* 0x0000000c16007986 */ /* 0x0001e8000c101b06 */
[----:B------:R-:W2:Y:S04]  /*03a0*/  LDG.E.64 R14, desc[UR6][R4.64] ;  /* 0x00000006040e7981 */ /* 0x000ea8000c1e1b00 */
[----:B------:R-:W3:Y:S01]  /*03b0*/  LDG.E.64 R16, desc[UR6][R2.64] ;  /* 0x0000000602107981 */ /* 0x000ee2000c1e1b00 */
[----:B--2---:R-:W-:-:S04]  /*03c0*/  IMAD.WIDE R14, R0, 0x8, R14 ;  /* 0x00000008000e7825 */ /* 0x004fc800078e020e */
[----:B---3--:R-:W-:Y:S02]  /*03d0*/  IMAD.WIDE R16, R0, 0x8, R16 ;  /* 0x0000000800107825 */ /* 0x008fe400078e0210 */
[----:B------:R-:W2:Y:S04]  /*03e0*/  LDG.E.64 R14, desc[UR6][R14.64] ;  /* 0x000000060e0e7981 */ /* 0x000ea8000c1e1b00 */
[----:B-1----:R-:W2:Y:S02]  /*03f0*/  LDG.E.64 R18, desc[UR6][R16.64] ;  /* 0x0000000610127981 */ /* 0x002ea4000c1e1b00 */
        /* <DEDUP_REMOVED lines=31> */
[----:B-1----:R-:W2:Y:S01]  /*05f0*/  LDG.E.64 R16, desc[UR6][R20.64] ;  /* 0x0000000614107981 */ /* 0x002ea2000c1e1b00 */
[----:B------:R-:W-:-:S04]  /*0600*/  IADD3 R8, PT, PT, R8, 0x8, RZ ;  /* 0x0000000808087810 */ /* 0x000fc80007ffe0ff */
[----:B------:R-:W-:Y:S02]  /*0610*/  ISETP.NE.AND P0, PT, R8, RZ, PT ;  /* 0x000000ff0800720c */ /* 0x000fe40003f05270 */
[----:B------:R-:W-:Y:S02]  /*0620*/  IADD3 R4, P1, PT, R4, 0x40, RZ ;  /* 0x0000004004047810 */ /* 0x000fe40007f3e0ff */
[----:B------:R-:W-:Y:S02]  /*0630*/  IADD3 R7, PT, PT, R7, 0x8, RZ ;  /* 0x0000000807077810 */ /* 0x000fe40007ffe0ff */
[----:B------:R-:W-:Y:S01]  /*0640*/  IADD3.X R5, PT, PT, RZ, R5, RZ, P1, !PT ;  /* 0x00000005ff057210 */ /* 0x000fe20000ffe4ff */
[----:B--2---:R-:W-:-:S07]  /*0650*/  DMUL R16, R14, R16 ;  /* 0x000000100e107228 */ /* 0x004fce0000000000 */
[----:B------:R0:W-:Y:S01]  /*0660*/  STG.E.64 desc[UR6][R20.64], R16 ;  /* 0x0000001014007986 */ /* 0x0001e2000c101b06 */
[----:B------:R-:W-:Y:S05]  /*0670*/  @P0 BRA `(.L_x_1) ;  /* 0xfffffff800e80947 */ /* 0x000fea000383ffff */
[----:B------:R-:W-:-:S07]  /*0680*/  IADD3 R7, PT, PT, R7, 0x1, RZ ;  /* 0x0000000107077810 */ /* 0x000fce0007ffe0ff */
.L_x_0:
[----:B------:R-:W-:-:S13]  /*0690*/  ISETP.NE.AND P0, PT, R9, RZ, PT ;  /* 0x000000ff0900720c */ /* 0x000fda0003f05270 */
[----:B------:R-:W-:Y:S05]  /*06a0*/  @!P0 EXIT ;  /* 0x000000000000894d */ /* 0x000fea0003800000 */
[----:B------:R-:W-:Y:S02]  /*06b0*/  ISETP.GE.U32.AND P0, PT, R9, 0x4, PT ;  /* 0x000000040900780c */ /* 0x000fe40003f06070 */
[----:B0-----:R-:W-:-:S04]  /*06c0*/  LOP3.LUT R16, R6, 0x3, RZ, 0xc0, !PT ;  /* 0x0000000306107812 */ /* 0x001fc800078ec0ff */
[----:B------:R-:W-:-:S07]  /*06d0*/  ISETP.NE.AND P1, PT, R16, RZ, PT ;  /* 0x000000ff1000720c */ /* 0x000fce0003f25270 */
[----:B------:R-:W-:Y:S06]  /*06e0*/  @!P0 BRA `(.L_x_2) ;  /* 0x00000000008c8947 */ /* 0x000fec0003800000 */
[----:B------:R-:W0:Y:S01]  /*06f0*/  LDC.64 R4, c[0x0][0x380] ;  /* 0x0000e000ff047b82 */ /* 0x000e220000000a00 */
[----:B------:R-:W2:Y:S01]  /*0700*/  LDG.E.64 R10, desc[UR6][R2.64] ;  /* 0x00000006020a7981 */ /* 0x000ea2000c1e1b00 */
[----:B0-----:R-:W-:-:S05]  /*0710*/  IMAD.WIDE.U32 R4, R7, 0x8, R4 ;  /* 0x0000000807047825 */ /* 0x001fca00078e0004 */
[----:B------:R-:W3:Y:S01]  /*0720*/  LDG.E.64 R8, desc[UR6][R4.64] ;  /* 0x0000000604087981 */ /* 0x000ee2000c1e1b00 */
[----:B--2---:R-:W-:-:S05]  /*0730*/  IMAD.WIDE R10, R0, 0x8, R10 ;  /* 0x00000008000a7825 */ /* 0x004fca00078e020a */
[----:B------:R-:W2:Y:S01]  /*0740*/  LDG.E.64 R12, desc[UR6][R10.64] ;  /* 0x000000060a0c7981 */ /* 0x000ea2000c1e1b00 */
[----:B---3--:R-:W-:-:S06]  /*0750*/  IMAD.WIDE R8, R0, 0x8, R8 ;  /* 0x0000000800087825 */ /* 0x008fcc00078e0208 */
        /* <DEDUP_REMOVED lines=25> */
[----:B------:R-:W-:Y:S01]  /*08f0*/  IADD3 R7, PT, PT, R7, 0x4, RZ ;  /* 0x0000000407077810 */ /* 0x000fe20007ffe0ff */
[----:B--2---:R-:W-:-:S07]  /*0900*/  DMUL R18, R12, R18 ;  /* 0x000000120c127228 */ /* 0x004fce0000000000 */
[----:B------:R0:W-:Y:S04]  /*0910*/  STG.E.64 desc[UR6][R14.64], R18 ;  /* 0x000000120e007986 */ /* 0x0001e8000c101b06 */
.L_x_2:
[----:B------:R-:W-:Y:S05]  /*0920*/  @!P1 EXIT ;  /* 0x000000000000994d */ /* 0x000fea0003800000 */
[----:B------:R-:W-:Y:S02]  /*0930*/  ISETP.NE.AND P0, PT, R16, 0x1, PT ;  /* 0x000000011000780c */ /* 0x000fe40003f05270 */
[----:B------:R-:W-:-:S04]  /*0940*/  LOP3.LUT R6, R6, 0x1, RZ, 0xc0, !PT ;  /* 0x0000000106067812 */ /* 0x000fc800078ec0ff */
[----:B------:R-:W-:-:S07]  /*0950*/  ISETP.NE.U32.AND P1, PT, R6, 0x1, PT ;  /* 0x000000010600780c */ /* 0x000fce0003f25070 */
        /* <DEDUP_REMOVED lines=16> */
[----:B------:R-:W2:Y:S01]  /*0a60*/  LDG.E.64 R16, desc[UR6][R14.64] ;  /* 0x000000060e107981 */ /* 0x000ea2000c1e1b00 */
[----:B------:R-:W-:Y:S01]  /*0a70*/  IADD3 R7, PT, PT, R7, 0x2, RZ ;  /* 0x0000000207077810 */ /* 0x000fe20007ffe0ff */
[----:B--2---:R-:W-:-:S07]  /*0a80*/  DMUL R16, R12, R16 ;  /* 0x000000100c107228 */ /* 0x004fce0000000000 */
[----:B------:R1:W-:Y:S04]  /*0a90*/  STG.E.64 desc[UR6][R14.64], R16 ;  /* 0x000000100e007986 */ /* 0x0003e8000c101b06 */
.L_x_3:
[----:B------:R-:W-:Y:S05]  /*0aa0*/  @P1 EXIT ;  /* 0x000000000000194d */ /* 0x000fea0003800000 */
[----:B------:R-:W2:Y:S01]  /*0ab0*/  LDC.64 R4, c[0x0][0x380] ;  /* 0x0000e000ff047b82 */ /* 0x000ea20000000a00 */
[----:B------:R-:W1:Y:S01]  /*0ac0*/  LDG.E.64 R2, desc[UR6][R2.64] ;  /* 0x0000000602027981 */ /* 0x000e62000c1e1b00 */
[----:B--2---:R-:W-:-:S06]  /*0ad0*/  IMAD.WIDE.U32 R4, R7, 0x8, R4 ;  /* 0x0000000807047825 */ /* 0x004fcc00078e0004 */
[----:B------:R-:W2:Y:S01]  /*0ae0*/  LDG.E.64 R4, desc[UR6][R4.64] ;  /* 0x0000000604047981 */ /* 0x000ea2000c1e1b00 */
[----:B-1----:R-:W-:-:S05]  /*0af0*/  IMAD.WIDE R8, R0, 0x8, R2 ;  /* 0x0000000800087825 */ /* 0x002fca00078e0202 */
[----:B0-----:R-:W3:Y:S01]  /*0b00*/  LDG.E.64 R10, desc[UR6][R8.64] ;  /* 0x00000006080a7981 */ /* 0x001ee2000c1e1b00 */
[----:B--2---:R-:W-:-:S06]  /*0b10*/  IMAD.WIDE R6, R0, 0x8, R4 ;  /* 0x0000000800067825 */ /* 0x004fcc00078e0204 */
[----:B------:R-:W3:Y:S02]  /*0b20*/  LDG.E.64 R6, desc[UR6][R6.64] ;  /* 0x0000000606067981 */ /* 0x000ee4000c1e1b00 */
[----:B---3--:R-:W-:-:S07]  /*0b30*/  DMUL R10, R6, R10 ;  /* 0x0000000a060a7228 */ /* 0x008fce0000000000 */
[----:B------:R-:W-:Y:S01]  /*0b40*/  STG.E.64 desc[UR6][R8.64], R10 ;  /* 0x0000000a08007986 */ /* 0x000fe2000c101b06 */
[----:B------:R-:W-:Y:S05]  /*0b50*/  EXIT ;  /* 0x000000000000794d */ /* 0x000fea0003800000 */
.L_x_4:
[----:B------:R-:W-:-:S00]  /*0b60*/  BRA `(.L_x_4) ;  /* 0xfffffffc00fc7947 */ /* 0x000fc0000383ffff */
[----:B------:R-:W-:-:S00]  /*0b70*/  NOP ;  /* 0x0000000000007918 */ /* 0x000fc00000000000 */
        /* <DEDUP_REMOVED lines=8> */
.L_x_5:


//--------------------- .nv.shared.reserved.0     --------------------------
	.section	.nv.shared.reserved.0,"aw",@nobits
	.weak		__nv_reservedSMEM_offset_0_alias
	.size		__nv_reservedSMEM_offset_0_alias, 0, 64
	.other		__nv_reservedSMEM_offset_0_alias,@"STO_CUDA_RESERVED_SHARED STV_DEFAULT"
__nv_reservedSMEM_offset_0_alias:
	.zero		0
	.zero		64


//--------------------- .nv.constant0._Z7productPPdS0_ii --------------------------
	.section	.nv.constant0._Z7productPPdS0_ii,"a",@progbits
	.sectionflags	@""
	.align	4
.nv.constant0._Z7productPPdS0_ii:
	.zero		920


//--------------------- SYMBOLS --------------------------

	.type		.nv.reservedSmem.offset0,@object
	.size		.nv.reservedSmem.offset0,0x4
